//
// Generated by NVIDIA NVVM Compiler
//
// Compiler Build ID: CL-36424714
// Cuda compilation tools, release 13.0, V13.0.88
// Based on NVVM 20.0.0
//

.version 9.0
.target sm_100
.address_size 64

	// .globl	_Z14knapsackKernelPiS_S_ii

.visible .entry _Z14knapsackKernelPiS_S_ii(
	.param .u64 .ptr .align 1 _Z14knapsackKernelPiS_S_ii_param_0,
	.param .u64 .ptr .align 1 _Z14knapsackKernelPiS_S_ii_param_1,
	.param .u64 .ptr .align 1 _Z14knapsackKernelPiS_S_ii_param_2,
	.param .u32 _Z14knapsackKernelPiS_S_ii_param_3,
	.param .u32 _Z14knapsackKernelPiS_S_ii_param_4
)
{
	.reg .pred 	%p<5>;
	.reg .b32 	%r<26>;
	.reg .b64 	%rd<19>;

	ld.param.u64 	%rd2, [_Z14knapsackKernelPiS_S_ii_param_0];
	ld.param.u64 	%rd3, [_Z14knapsackKernelPiS_S_ii_param_1];
	ld.param.u64 	%rd4, [_Z14knapsackKernelPiS_S_ii_param_2];
	ld.param.u32 	%r11, [_Z14knapsackKernelPiS_S_ii_param_3];
	ld.param.u32 	%r12, [_Z14knapsackKernelPiS_S_ii_param_4];
	cvta.to.global.u64 	%rd1, %rd4;
	mov.u32 	%r1, %tid.x;
	setp.ne.s32 	%p1, %r12, 0;
	setp.ne.s32 	%p2, %r1, 0;
	and.pred  	%p3, %p2, %p1;
	@%p3 bra 	$L__BB0_2;
	add.s32 	%r25, %r11, 1;
	mov.b32 	%r24, 0;
	bra.uni 	$L__BB0_5;
$L__BB0_2:
	cvta.to.global.u64 	%rd5, %rd3;
	add.s32 	%r3, %r12, -1;
	mul.wide.s32 	%rd6, %r12, 4;
	add.s64 	%rd7, %rd5, %rd6;
	ld.global.u32 	%r4, [%rd7+-4];
	add.s32 	%r25, %r11, 1;
	setp.gt.s32 	%p4, %r4, %r1;
	@%p4 bra 	$L__BB0_4;
	mad.lo.s32 	%r13, %r3, %r11, %r3;
	add.s32 	%r14, %r13, %r1;
	mul.wide.s32 	%rd8, %r14, 4;
	add.s64 	%rd9, %rd1, %rd8;
	ld.global.u32 	%r15, [%rd9];
	cvta.to.global.u64 	%rd10, %rd2;
	add.s64 	%rd12, %rd10, %rd6;
	ld.global.u32 	%r16, [%rd12+-4];
	sub.s32 	%r17, %r14, %r4;
	mul.wide.s32 	%rd13, %r17, 4;
	add.s64 	%rd14, %rd1, %rd13;
	ld.global.u32 	%r18, [%rd14];
	add.s32 	%r19, %r18, %r16;
	max.s32 	%r24, %r15, %r19;
	bra.uni 	$L__BB0_5;
$L__BB0_4:
	mad.lo.s32 	%r20, %r3, %r11, %r3;
	add.s32 	%r21, %r20, %r1;
	mul.wide.s32 	%rd15, %r21, 4;
	add.s64 	%rd16, %rd1, %rd15;
	ld.global.u32 	%r24, [%rd16];
$L__BB0_5:
	mad.lo.s32 	%r23, %r25, %r12, %r1;
	mul.wide.s32 	%rd17, %r23, 4;
	add.s64 	%rd18, %rd1, %rd17;
	st.global.u32 	[%rd18], %r24;
	ret;

}


// ===== COMPILED SASS (sm_100) =====

	.target	sm_100

	.elftype	@"ET_EXEC"


//--------------------- .note.nv.tkinfo           --------------------------
	.section	.note.nv.tkinfo,"",@"SHT_NOTE"
	.sectionflags	@"SHF_NOTE_NV_TKINFO"
	.tkinfo
        /*0018*/ 	.word	0x00000002
        /*0030*/ 	.string	""
        /*0030*/ 	.string	"ptxas"
        /*0030*/ 	.string	"Cuda compilation tools, release 13.0, V13.0.88"
        /*0030*/ 	.string	"Build cuda_13.0.r13.0/compiler.36424714_0"
        /*0030*/ 	.string	"-arch sm_100 -m 64 "



//--------------------- .note.nv.cuinfo           --------------------------
	.section	.note.nv.cuinfo,"",@"SHT_NOTE"
	.sectionflags	@"SHF_NOTE_NV_CUINFO"
        /*0018*/ 	.short	0x0002
        /*001a*/ 	.short	0x0064
        /*001c*/ 	.short	0x0082
	.zero		2


//--------------------- .nv.info                  --------------------------
	.section	.nv.info,"",@"SHT_CUDA_INFO"
	.align	4


	//----- nvinfo : EIATTR_REGCOUNT
	.align		4
        /*0000*/ 	.byte	0x04, 0x2f
        /*0002*/ 	.short	(.L_1 - .L_0)
	.align		4
.L_0:
        /*0004*/ 	.word	index@(_Z14knapsackKernelPiS_S_ii)
        /*0008*/ 	.word	0x00000012


	//----- nvinfo : EIATTR_FRAME_SIZE
	.align		4
.L_1:
        /*000c*/ 	.byte	0x04, 0x11
        /*000e*/ 	.short	(.L_3 - .L_2)
	.align		4
.L_2:
        /*0010*/ 	.word	index@(_Z14knapsackKernelPiS_S_ii)
        /*0014*/ 	.word	0x00000000


	//----- nvinfo : EIATTR_MIN_STACK_SIZE
	.align		4
.L_3:
        /*0018*/ 	.byte	0x04, 0x12
        /*001a*/ 	.short	(.L_5 - .L_4)
	.align		4
.L_4:
        /*001c*/ 	.word	index@(_Z14knapsackKernelPiS_S_ii)
        /*0020*/ 	.word	0x00000000
.L_5:


//--------------------- .nv.compat                --------------------------
	.section	.nv.compat,"",@"SHT_CUDA_COMPAT_INFO"
	.align	4
        /*0000*/ 	.byte	0x02, 0x09, 0x00, 0x00, 0x02, 0x02, 0x01, 0x00, 0x02, 0x05, 0x05, 0x00, 0x03, 0x07, 0x01, 0x01
        /*0010*/ 	.byte	0x02, 0x03, 0x00, 0x00, 0x02, 0x06, 0x01, 0x00, 0x04, 0x0b, 0x08, 0x00, 0x09, 0x00, 0x00, 0x00
        /*0020*/ 	.byte	0x00, 0x00, 0x00, 0x00


//--------------------- .nv.info._Z14knapsackKernelPiS_S_ii --------------------------
	.section	.nv.info._Z14knapsackKernelPiS_S_ii,"",@"SHT_CUDA_INFO"
	.sectionflags	@""
	.align	4


	//----- nvinfo : EIATTR_CUDA_API_VERSION
	.align		4
        /*0000*/ 	.byte	0x04, 0x37
        /*0002*/ 	.short	(.L_7 - .L_6)
.L_6:
        /*0004*/ 	.word	0x00000082


	//----- nvinfo : EIATTR_KPARAM_INFO
	.align		4
.L_7:
        /*0008*/ 	.byte	0x04, 0x17
        /*000a*/ 	.short	(.L_9 - .L_8)
.L_8:
        /*000c*/ 	.word	0x00000000
        /*0010*/ 	.short	0x0004
        /*0012*/ 	.short	0x001c
        /*0014*/ 	.byte	0x00, 0xf0, 0x11, 0x00


	//----- nvinfo : EIATTR_KPARAM_INFO
	.align		4
.L_9:
        /*0018*/ 	.byte	0x04, 0x17
        /*001a*/ 	.short	(.L_11 - .L_10)
.L_10:
        /*001c*/ 	.word	0x00000000
        /*0020*/ 	.short	0x0003
        /*0022*/ 	.short	0x0018
        /*0024*/ 	.byte	0x00, 0xf0, 0x11, 0x00


	//----- nvinfo : EIATTR_KPARAM_INFO
	.align		4
.L_11:
        /*0028*/ 	.byte	0x04, 0x17
        /*002a*/ 	.short	(.L_13 - .L_12)
.L_12:
        /*002c*/ 	.word	0x00000000
        /*0030*/ 	.short	0x0002
        /*0032*/ 	.short	0x0010
        /*0034*/ 	.byte	0x00, 0xf5, 0x21, 0x00


	//----- nvinfo : EIATTR_KPARAM_INFO
	.align		4
.L_13:
        /*0038*/ 	.byte	0x04, 0x17
        /*003a*/ 	.short	(.L_15 - .L_14)
.L_14:
        /*003c*/ 	.word	0x00000000
        /*0040*/ 	.short	0x0001
        /*0042*/ 	.short	0x0008
        /*0044*/ 	.byte	0x00, 0xf5, 0x21, 0x00


	//----- nvinfo : EIATTR_KPARAM_INFO
	.align		4
.L_15:
        /*0048*/ 	.byte	0x04, 0x17
        /*004a*/ 	.short	(.L_17 - .L_16)
.L_16:
        /*004c*/ 	.word	0x00000000
        /*0050*/ 	.short	0x0000
        /*0052*/ 	.short	0x0000
        /*0054*/ 	.byte	0x00, 0xf5, 0x21, 0x00


	//----- nvinfo : EIATTR_SPARSE_MMA_MASK
	.align		4
.L_17:
        /*0058*/ 	.byte	0x03, 0x50
        /*005a*/ 	.short	0x0000


	//----- nvinfo : EIATTR_MAXREG_COUNT
	.align		4
        /*005c*/ 	.byte	0x03, 0x1b
        /*005e*/ 	.short	0x00ff


	//----- nvinfo : EIATTR_MERCURY_ISA_VERSION
	.align		4
        /*0060*/ 	.byte	0x03, 0x5f
        /*0062*/ 	.short	0x0101


	//----- nvinfo : EIATTR_VRC_CTA_INIT_COUNT
	.align		4
        /*0064*/ 	.byte	0x02, 0x4a
	.zero		1
	.zero		1


	//----- nvinfo : EIATTR_EXIT_INSTR_OFFSETS
	.align		4
        /*0068*/ 	.byte	0x04, 0x1c
        /*006a*/ 	.short	(.L_19 - .L_18)


	//   ....[0]....
.L_18:
        /*006c*/ 	.word	0x00000210


	//----- nvinfo : EIATTR_CRS_STACK_SIZE
	.align		4
.L_19:
        /*0070*/ 	.byte	0x04, 0x1e
        /*0072*/ 	.short	(.L_21 - .L_20)
.L_20:
        /*0074*/ 	.word	0x00000000


	//----- nvinfo : EIATTR_CBANK_PARAM_SIZE
	.align		4
.L_21:
        /*0078*/ 	.byte	0x03, 0x19
        /*007a*/ 	.short	0x0020


	//----- nvinfo : EIATTR_PARAM_CBANK
	.align		4
        /*007c*/ 	.byte	0x04, 0x0a
        /*007e*/ 	.short	(.L_23 - .L_22)
	.align		4
.L_22:
        /*0080*/ 	.word	index@(.nv.constant0._Z14knapsackKernelPiS_S_ii)
        /*0084*/ 	.short	0x0380
        /*0086*/ 	.short	0x0020


	//----- nvinfo : EIATTR_SW_WAR
	.align		4
.L_23:
        /*0088*/ 	.byte	0x04, 0x36
        /*008a*/ 	.short	(.L_25 - .L_24)
.L_24:
        /*008c*/ 	.word	0x00000008
.L_25:


//--------------------- .nv.callgraph             --------------------------
	.section	.nv.callgraph,"",@"SHT_CUDA_CALLGRAPH"
	.align	4
	.sectionentsize	8
	.align		4
        /*0000*/ 	.word	0x00000000
	.align		4
        /*0004*/ 	.word	0xffffffff
	.align		4
        /*0008*/ 	.word	0x00000000
	.align		4
        /*000c*/ 	.word	0xfffffffe
	.align		4
        /*0010*/ 	.word	0x00000000
	.align		4
        /*0014*/ 	.word	0xfffffffd
	.align		4
        /*0018*/ 	.word	0x00000000
	.align		4
        /*001c*/ 	.word	0xfffffffc


//--------------------- .text._Z14knapsackKernelPiS_S_ii --------------------------
	.section	.text._Z14knapsackKernelPiS_S_ii,"ax",@progbits
	.align	128
        .global         _Z14knapsackKernelPiS_S_ii
        .type           _Z14knapsackKernelPiS_S_ii,@function
        .size           _Z14knapsackKernelPiS_S_ii,(.L_x_3 - _Z14knapsackKernelPiS_S_ii)
        .other          _Z14knapsackKernelPiS_S_ii,@"STO_CUDA_ENTRY STV_DEFAULT"
_Z14knapsackKernelPiS_S_ii:
.text._Z14knapsackKernelPiS_S_ii:
[----:B------:R-:W-:Y:S01]  /*0000*/  LDC R1, c[0x0][0x37c] ;  /* 0x0000df00ff017b82 */ /* 0x000fe20000000800 */
[----:B------:R-:W0:Y:S07]  /*0010*/  S2R R0, SR_TID.X ;  /* 0x0000000000007919 */ /* 0x000e2e0000002100 */
[----:B------:R-:W1:Y:S01]  /*0020*/  LDC.64 R4, c[0x0][0x398] ;  /* 0x0000e600ff047b82 */ /* 0x000e620000000a00 */
[----:B------:R-:W2:Y:S01]  /*0030*/  LDCU.64 UR4, c[0x0][0x358] ;  /* 0x00006b00ff0477ac */ /* 0x000ea20008000a00 */
[----:B------:R-:W-:Y:S06]  /*0040*/  BSSY.RECONVERGENT B0, `(.L_x_0) ;  /* 0x0000019000007945 */ /* 0x000fec0003800200 */
[----:B------:R-:W3:Y:S01]  /*0050*/  LDC.64 R2, c[0x0][0x390] ;  /* 0x0000e400ff027b82 */ /* 0x000ee20000000a00 */
[----:B-1----:R-:W-:-:S02]  /*0060*/  ISETP.NE.AND P0, PT, R5, RZ, PT ;  /* 0x000000ff0500720c */ /* 0x002fc40003f05270 */
[----:B------:R-:W-:Y:S02]  /*0070*/  IADD3 R14, PT, PT, R4, 0x1, RZ ;  /* 0x00000001040e7810 */ /* 0x000fe40007ffe0ff */
[----:B0-----:R-:W-:-:S13]  /*0080*/  ISETP.NE.AND P0, PT, R0, RZ, P0 ;  /* 0x000000ff0000720c */ /* 0x001fda0000705270 */
[----:B------:R-:W-:Y:S01]  /*0090*/  @!P0 MOV R7, RZ ;  /* 0x000000ff00078202 */ /* 0x000fe20000000f00 */
[----:B--23--:R-:W-:Y:S06]  /*00a0*/  @!P0 BRA `(.L_x_1) ;  /* 0x0000000000488947 */ /* 0x00cfec0003800000 */
[----:B------:R-:W0:Y:S08]  /*00b0*/  LDC.64 R6, c[0x0][0x388] ;  /* 0x0000e200ff067b82 */ /* 0x000e300000000a00 */
[----:B------:R-:W1:Y:S01]  /*00c0*/  LDC.64 R12, c[0x0][0x390] ;  /* 0x0000e400ff0c7b82 */ /* 0x000e620000000a00 */
[----:B0-----:R-:W-:-:S06]  /*00d0*/  IMAD.WIDE R6, R5, 0x4, R6 ;  /* 0x0000000405067825 */ /* 0x001fcc00078e0206 */
[----:B------:R-:W2:Y:S01]  /*00e0*/  LDG.E R7, desc[UR4][R6.64+-0x4] ;  /* 0xfffffc0406077981 */ /* 0x000ea2000c1e1900 */
[----:B------:R-:W-:-:S05]  /*00f0*/  IADD3 R9, PT, PT, R5, -0x1, RZ ;  /* 0xffffffff05097810 */ /* 0x000fca0007ffe0ff */
[----:B------:R-:W-:-:S05]  /*0100*/  IMAD R9, R9, R4, R9 ;  /* 0x0000000409097224 */ /* 0x000fca00078e0209 */
[-C--:B------:R-:W-:Y:S02]  /*0110*/  IADD3 R9, PT, PT, R9, R0.reuse, RZ ;  /* 0x0000000009097210 */ /* 0x080fe40007ffe0ff */
[----:B--2---:R-:W-:-:S13]  /*0120*/  ISETP.GT.AND P0, PT, R7, R0, PT ;  /* 0x000000000700720c */ /* 0x004fda0003f04270 */
[----:B------:R-:W0:Y:S01]  /*0130*/  @!P0 LDC.64 R10, c[0x0][0x380] ;  /* 0x0000e000ff0a8b82 */ /* 0x000e220000000a00 */
[----:B------:R-:W-:Y:S01]  /*0140*/  @!P0 IADD3 R15, PT, PT, -R7, R9, RZ ;  /* 0x00000009070f8210 */ /* 0x000fe20007ffe1ff */
[----:B-1----:R-:W-:-:S04]  /*0150*/  IMAD.WIDE R8, R9, 0x4, R12 ;  /* 0x0000000409087825 */ /* 0x002fc800078e020c */
[----:B------:R-:W-:Y:S02]  /*0160*/  @!P0 IMAD.WIDE R12, R15, 0x4, R12 ;  /* 0x000000040f0c8825 */ /* 0x000fe400078e020c */
[----:B------:R-:W2:Y:S04]  /*0170*/  LDG.E R8, desc[UR4][R8.64] ;  /* 0x0000000408087981 */ /* 0x000ea8000c1e1900 */
[----:B------:R-:W2:Y:S01]  /*0180*/  @!P0 LDG.E R12, desc[UR4][R12.64] ;  /* 0x000000040c0c8981 */ /* 0x000ea2000c1e1900 */
[----:B0-----:R-:W-:-:S06]  /*0190*/  @!P0 IMAD.WIDE R10, R5, 0x4, R10 ;  /* 0x00000004050a8825 */ /* 0x001fcc00078e020a */
[----:B------:R-:W2:Y:S02]  /*01a0*/  @!P0 LDG.E R11, desc[UR4][R10.64+-0x4] ;  /* 0xfffffc040a0b8981 */ /* 0x000ea4000c1e1900 */
[----:B--2---:R-:W-:Y:S02]  /*01b0*/  @!P0 VIADDMNMX R7, R12, R11, R8, !PT ;  /* 0x0000000b0c078246 */ /* 0x004fe40007800108 */
[----:B------:R-:W-:-:S07]  /*01c0*/  @P0 MOV R7, R8 ;  /* 0x0000000800070202 */ /* 0x000fce0000000f00 */
.L_x_1:
[----:B------:R-:W-:Y:S05]  /*01d0*/  BSYNC.RECONVERGENT B0 ;  /* 0x0000000000007941 */ /* 0x000fea0003800200 */
.L_x_0:
[----:B------:R-:W-:-:S04]  /*01e0*/  IMAD R5, R14, R5, R0 ;  /* 0x000000050e057224 */ /* 0x000fc800078e0200 */
[----:B------:R-:W-:-:S05]  /*01f0*/  IMAD.WIDE R2, R5, 0x4, R2 ;  /* 0x0000000405027825 */ /* 0x000fca00078e0202 */
[----:B------:R-:W-:Y:S01]  /*0200*/  STG.E desc[UR4][R2.64], R7 ;  /* 0x0000000702007986 */ /* 0x000fe2000c101904 */
[----:B------:R-:W-:Y:S05]  /*0210*/  EXIT ;  /* 0x000000000000794d */ /* 0x000fea0003800000 */
.L_x_2:
[----:B------:R-:W-:-:S00]  /*0220*/  BRA `(.L_x_2) ;  /* 0xfffffffc00fc7947 */ /* 0x000fc0000383ffff */
[----:B------:R-:W-:-:S00]  /*0230*/  NOP ;  /* 0x0000000000007918 */ /* 0x000fc00000000000 */
        /* <DEDUP_REMOVED lines=12> */
.L_x_3:


//--------------------- .nv.shared.reserved.0     --------------------------
	.section	.nv.shared.reserved.0,"aw",@nobits
	.weak		__nv_reservedSMEM_offset_0_alias
	.size		__nv_reservedSMEM_offset_0_alias, 0, 64
	.other		__nv_reservedSMEM_offset_0_alias,@"STO_CUDA_RESERVED_SHARED STV_DEFAULT"
__nv_reservedSMEM_offset_0_alias:
	.zero		0
	.zero		64


//--------------------- .nv.constant0._Z14knapsackKernelPiS_S_ii --------------------------
	.section	.nv.constant0._Z14knapsackKernelPiS_S_ii,"a",@progbits
	.sectionflags	@""
	.align	4
.nv.constant0._Z14knapsackKernelPiS_S_ii:
	.zero		928


//--------------------- SYMBOLS --------------------------

	.type		.nv.reservedSmem.offset0,@object
	.size		.nv.reservedSmem.offset0,0x4
